//
// Generated by NVIDIA NVVM Compiler
//
// Compiler Build ID: CL-36424714
// Cuda compilation tools, release 13.0, V13.0.88
// Based on NVVM 20.0.0
//

.version 9.0
.target sm_100
.address_size 64

	// .globl	_Z21gpuMatrixConv3DAtomicPfS_S_iiii

.visible .entry _Z21gpuMatrixConv3DAtomicPfS_S_iiii(
	.param .u64 .ptr .align 1 _Z21gpuMatrixConv3DAtomicPfS_S_iiii_param_0,
	.param .u64 .ptr .align 1 _Z21gpuMatrixConv3DAtomicPfS_S_iiii_param_1,
	.param .u64 .ptr .align 1 _Z21gpuMatrixConv3DAtomicPfS_S_iiii_param_2,
	.param .u32 _Z21gpuMatrixConv3DAtomicPfS_S_iiii_param_3,
	.param .u32 _Z21gpuMatrixConv3DAtomicPfS_S_iiii_param_4,
	.param .u32 _Z21gpuMatrixConv3DAtomicPfS_S_iiii_param_5,
	.param .u32 _Z21gpuMatrixConv3DAtomicPfS_S_iiii_param_6
)
{
	.reg .b32 	%r<21>;
	.reg .b32 	%f<5>;
	.reg .b64 	%rd<13>;

	ld.param.u64 	%rd1, [_Z21gpuMatrixConv3DAtomicPfS_S_iiii_param_0];
	ld.param.u64 	%rd2, [_Z21gpuMatrixConv3DAtomicPfS_S_iiii_param_1];
	ld.param.u64 	%rd3, [_Z21gpuMatrixConv3DAtomicPfS_S_iiii_param_2];
	ld.param.u32 	%r1, [_Z21gpuMatrixConv3DAtomicPfS_S_iiii_param_3];
	ld.param.u32 	%r2, [_Z21gpuMatrixConv3DAtomicPfS_S_iiii_param_4];
	ld.param.u32 	%r3, [_Z21gpuMatrixConv3DAtomicPfS_S_iiii_param_5];
	ld.param.u32 	%r4, [_Z21gpuMatrixConv3DAtomicPfS_S_iiii_param_6];
	cvta.to.global.u64 	%rd4, %rd3;
	cvta.to.global.u64 	%rd5, %rd1;
	cvta.to.global.u64 	%rd6, %rd2;
	mov.u32 	%r5, %tid.z;
	mov.u32 	%r6, %tid.y;
	mov.u32 	%r7, %tid.x;
	mad.lo.s32 	%r8, %r1, %r5, %r6;
	mad.lo.s32 	%r9, %r8, %r1, %r7;
	mul.wide.u32 	%rd7, %r9, 4;
	add.s64 	%rd8, %rd6, %rd7;
	ld.global.f32 	%f1, [%rd8];
	cvt.rzi.s32.f32 	%r10, %f1;
	mov.u32 	%r11, %ctaid.y;
	mov.u32 	%r12, %ctaid.x;
	mad.lo.s32 	%r13, %r3, %r5, %r6;
	mad.lo.s32 	%r14, %r4, %r11, %r13;
	mad.lo.s32 	%r15, %r4, %r12, %r7;
	mad.lo.s32 	%r16, %r14, %r2, %r15;
	mul.wide.u32 	%rd9, %r16, 4;
	add.s64 	%rd10, %rd5, %rd9;
	ld.global.f32 	%f2, [%rd10];
	cvt.rzi.s32.f32 	%r17, %f2;
	mul.lo.s32 	%r18, %r17, %r10;
	mov.u32 	%r19, %ntid.x;
	mad.lo.s32 	%r20, %r11, %r19, %r12;
	mul.wide.u32 	%rd11, %r20, 4;
	add.s64 	%rd12, %rd4, %rd11;
	cvt.rn.f32.s32 	%f3, %r18;
	atom.global.add.f32 	%f4, [%rd12], %f3;
	ret;

}


// ===== COMPILED SASS (sm_100) =====

	.target	sm_100

	.elftype	@"ET_EXEC"


//--------------------- .note.nv.tkinfo           --------------------------
	.section	.note.nv.tkinfo,"",@"SHT_NOTE"
	.sectionflags	@"SHF_NOTE_NV_TKINFO"
	.tkinfo
        /*0018*/ 	.word	0x00000002
        /*0030*/ 	.string	""
        /*0030*/ 	.string	"ptxas"
        /*0030*/ 	.string	"Cuda compilation tools, release 13.0, V13.0.88"
        /*0030*/ 	.string	"Build cuda_13.0.r13.0/compiler.36424714_0"
        /*0030*/ 	.string	"-arch sm_100 -m 64 "



//--------------------- .note.nv.cuinfo           --------------------------
	.section	.note.nv.cuinfo,"",@"SHT_NOTE"
	.sectionflags	@"SHF_NOTE_NV_CUINFO"
        /*0018*/ 	.short	0x0002
        /*001a*/ 	.short	0x0064
        /*001c*/ 	.short	0x0082
	.zero		2


//--------------------- .nv.info                  --------------------------
	.section	.nv.info,"",@"SHT_CUDA_INFO"
	.align	4


	//----- nvinfo : EIATTR_REGCOUNT
	.align		4
        /*0000*/ 	.byte	0x04, 0x2f
        /*0002*/ 	.short	(.L_1 - .L_0)
	.align		4
.L_0:
        /*0004*/ 	.word	index@(_Z21gpuMatrixConv3DAtomicPfS_S_iiii)
        /*0008*/ 	.word	0x0000000e


	//----- nvinfo : EIATTR_FRAME_SIZE
	.align		4
.L_1:
        /*000c*/ 	.byte	0x04, 0x11
        /*000e*/ 	.short	(.L_3 - .L_2)
	.align		4
.L_2:
        /*0010*/ 	.word	index@(_Z21gpuMatrixConv3DAtomicPfS_S_iiii)
        /*0014*/ 	.word	0x00000000


	//----- nvinfo : EIATTR_MIN_STACK_SIZE
	.align		4
.L_3:
        /*0018*/ 	.byte	0x04, 0x12
        /*001a*/ 	.short	(.L_5 - .L_4)
	.align		4
.L_4:
        /*001c*/ 	.word	index@(_Z21gpuMatrixConv3DAtomicPfS_S_iiii)
        /*0020*/ 	.word	0x00000000
.L_5:


//--------------------- .nv.compat                --------------------------
	.section	.nv.compat,"",@"SHT_CUDA_COMPAT_INFO"
	.align	4
        /*0000*/ 	.byte	0x02, 0x09, 0x00, 0x00, 0x02, 0x02, 0x01, 0x00, 0x02, 0x05, 0x05, 0x00, 0x03, 0x07, 0x01, 0x01
        /*0010*/ 	.byte	0x02, 0x03, 0x00, 0x00, 0x02, 0x06, 0x01, 0x00, 0x04, 0x0b, 0x08, 0x00, 0x09, 0x00, 0x00, 0x00
        /*0020*/ 	.byte	0x00, 0x00, 0x00, 0x00


//--------------------- .nv.info._Z21gpuMatrixConv3DAtomicPfS_S_iiii --------------------------
	.section	.nv.info._Z21gpuMatrixConv3DAtomicPfS_S_iiii,"",@"SHT_CUDA_INFO"
	.sectionflags	@""
	.align	4


	//----- nvinfo : EIATTR_CUDA_API_VERSION
	.align		4
        /*0000*/ 	.byte	0x04, 0x37
        /*0002*/ 	.short	(.L_7 - .L_6)
.L_6:
        /*0004*/ 	.word	0x00000082


	//----- nvinfo : EIATTR_KPARAM_INFO
	.align		4
.L_7:
        /*0008*/ 	.byte	0x04, 0x17
        /*000a*/ 	.short	(.L_9 - .L_8)
.L_8:
        /*000c*/ 	.word	0x00000000
        /*0010*/ 	.short	0x0006
        /*0012*/ 	.short	0x0024
        /*0014*/ 	.byte	0x00, 0xf0, 0x11, 0x00


	//----- nvinfo : EIATTR_KPARAM_INFO
	.align		4
.L_9:
        /*0018*/ 	.byte	0x04, 0x17
        /*001a*/ 	.short	(.L_11 - .L_10)
.L_10:
        /*001c*/ 	.word	0x00000000
        /*0020*/ 	.short	0x0005
        /*0022*/ 	.short	0x0020
        /*0024*/ 	.byte	0x00, 0xf0, 0x11, 0x00


	//----- nvinfo : EIATTR_KPARAM_INFO
	.align		4
.L_11:
        /*0028*/ 	.byte	0x04, 0x17
        /*002a*/ 	.short	(.L_13 - .L_12)
.L_12:
        /*002c*/ 	.word	0x00000000
        /*0030*/ 	.short	0x0004
        /*0032*/ 	.short	0x001c
        /*0034*/ 	.byte	0x00, 0xf0, 0x11, 0x00


	//----- nvinfo : EIATTR_KPARAM_INFO
	.align		4
.L_13:
        /*0038*/ 	.byte	0x04, 0x17
        /*003a*/ 	.short	(.L_15 - .L_14)
.L_14:
        /*003c*/ 	.word	0x00000000
        /*0040*/ 	.short	0x0003
        /*0042*/ 	.short	0x0018
        /*0044*/ 	.byte	0x00, 0xf0, 0x11, 0x00


	//----- nvinfo : EIATTR_KPARAM_INFO
	.align		4
.L_15:
        /*0048*/ 	.byte	0x04, 0x17
        /*004a*/ 	.short	(.L_17 - .L_16)
.L_16:
        /*004c*/ 	.word	0x00000000
        /*0050*/ 	.short	0x0002
        /*0052*/ 	.short	0x0010
        /*0054*/ 	.byte	0x00, 0xf5, 0x21, 0x00


	//----- nvinfo : EIATTR_KPARAM_INFO
	.align		4
.L_17:
        /*0058*/ 	.byte	0x04, 0x17
        /*005a*/ 	.short	(.L_19 - .L_18)
.L_18:
        /*005c*/ 	.word	0x00000000
        /*0060*/ 	.short	0x0001
        /*0062*/ 	.short	0x0008
        /*0064*/ 	.byte	0x00, 0xf5, 0x21, 0x00


	//----- nvinfo : EIATTR_KPARAM_INFO
	.align		4
.L_19:
        /*0068*/ 	.byte	0x04, 0x17
        /*006a*/ 	.short	(.L_21 - .L_20)
.L_20:
        /*006c*/ 	.word	0x00000000
        /*0070*/ 	.short	0x0000
        /*0072*/ 	.short	0x0000
        /*0074*/ 	.byte	0x00, 0xf5, 0x21, 0x00


	//----- nvinfo : EIATTR_SPARSE_MMA_MASK
	.align		4
.L_21:
        /*0078*/ 	.byte	0x03, 0x50
        /*007a*/ 	.short	0x0000


	//----- nvinfo : EIATTR_MAXREG_COUNT
	.align		4
        /*007c*/ 	.byte	0x03, 0x1b
        /*007e*/ 	.short	0x00ff


	//----- nvinfo : EIATTR_MERCURY_ISA_VERSION
	.align		4
        /*0080*/ 	.byte	0x03, 0x5f
        /*0082*/ 	.short	0x0101


	//----- nvinfo : EIATTR_VRC_CTA_INIT_COUNT
	.align		4
        /*0084*/ 	.byte	0x02, 0x4a
	.zero		1
	.zero		1


	//----- nvinfo : EIATTR_EXIT_INSTR_OFFSETS
	.align		4
        /*0088*/ 	.byte	0x04, 0x1c
        /*008a*/ 	.short	(.L_23 - .L_22)


	//   ....[0]....
.L_22:
        /*008c*/ 	.word	0x000001e0


	//----- nvinfo : EIATTR_CBANK_PARAM_SIZE
	.align		4
.L_23:
        /*0090*/ 	.byte	0x03, 0x19
        /*0092*/ 	.short	0x0028


	//----- nvinfo : EIATTR_PARAM_CBANK
	.align		4
        /*0094*/ 	.byte	0x04, 0x0a
        /*0096*/ 	.short	(.L_25 - .L_24)
	.align		4
.L_24:
        /*0098*/ 	.word	index@(.nv.constant0._Z21gpuMatrixConv3DAtomicPfS_S_iiii)
        /*009c*/ 	.short	0x0380
        /*009e*/ 	.short	0x0028


	//----- nvinfo : EIATTR_SW_WAR
	.align		4
.L_25:
        /*00a0*/ 	.byte	0x04, 0x36
        /*00a2*/ 	.short	(.L_27 - .L_26)
.L_26:
        /*00a4*/ 	.word	0x00000008
.L_27:


//--------------------- .nv.callgraph             --------------------------
	.section	.nv.callgraph,"",@"SHT_CUDA_CALLGRAPH"
	.align	4
	.sectionentsize	8
	.align		4
        /*0000*/ 	.word	0x00000000
	.align		4
        /*0004*/ 	.word	0xffffffff
	.align		4
        /*0008*/ 	.word	0x00000000
	.align		4
        /*000c*/ 	.word	0xfffffffe
	.align		4
        /*0010*/ 	.word	0x00000000
	.align		4
        /*0014*/ 	.word	0xfffffffd
	.align		4
        /*0018*/ 	.word	0x00000000
	.align		4
        /*001c*/ 	.word	0xfffffffc


//--------------------- .text._Z21gpuMatrixConv3DAtomicPfS_S_iiii --------------------------
	.section	.text._Z21gpuMatrixConv3DAtomicPfS_S_iiii,"ax",@progbits
	.align	128
        .global         _Z21gpuMatrixConv3DAtomicPfS_S_iiii
        .type           _Z21gpuMatrixConv3DAtomicPfS_S_iiii,@function
        .size           _Z21gpuMatrixConv3DAtomicPfS_S_iiii,(.L_x_1 - _Z21gpuMatrixConv3DAtomicPfS_S_iiii)
        .other          _Z21gpuMatrixConv3DAtomicPfS_S_iiii,@"STO_CUDA_ENTRY STV_DEFAULT"
_Z21gpuMatrixConv3DAtomicPfS_S_iiii:
.text._Z21gpuMatrixConv3DAtomicPfS_S_iiii:
[----:B------:R-:W-:Y:S01]  /*0000*/  LDC R1, c[0x0][0x37c] ;  /* 0x0000df00ff017b82 */ /* 0x000fe20000000800 */
[----:B------:R-:W0:Y:S07]  /*0010*/  S2R R7, SR_TID.Z ;  /* 0x0000000000077919 */ /* 0x000e2e0000002300 */
[----:B------:R-:W1:Y:S01]  /*0020*/  LDC.64 R10, c[0x0][0x3a0] ;  /* 0x0000e800ff0a7b82 */ /* 0x000e620000000a00 */
[----:B------:R-:W0:Y:S01]  /*0030*/  LDCU.64 UR8, c[0x0][0x398] ;  /* 0x00007300ff0877ac */ /* 0x000e220008000a00 */
[----:B------:R-:W0:Y:S01]  /*0040*/  S2R R6, SR_TID.Y ;  /* 0x0000000000067919 */ /* 0x000e220000002200 */
[----:B------:R-:W2:Y:S01]  /*0050*/  LDCU.64 UR4, c[0x0][0x358] ;  /* 0x00006b00ff0477ac */ /* 0x000ea20008000a00 */
[----:B------:R-:W3:Y:S04]  /*0060*/  S2R R9, SR_TID.X ;  /* 0x0000000000097919 */ /* 0x000ee80000002100 */
[----:B------:R-:W4:Y:S01]  /*0070*/  S2UR UR6, SR_CTAID.Y ;  /* 0x00000000000679c3 */ /* 0x000f220000002600 */
[----:B------:R-:W5:Y:S07]  /*0080*/  S2R R8, SR_CTAID.X ;  /* 0x0000000000087919 */ /* 0x000f6e0000002500 */
[----:B------:R-:W2:Y:S08]  /*0090*/  LDC.64 R4, c[0x0][0x388] ;  /* 0x0000e200ff047b82 */ /* 0x000eb00000000a00 */
[----:B------:R-:W2:Y:S01]  /*00a0*/  LDC.64 R2, c[0x0][0x380] ;  /* 0x0000e000ff027b82 */ /* 0x000ea20000000a00 */
[----:B0-----:R-:W-:-:S02]  /*00b0*/  IMAD R0, R7, UR8, R6 ;  /* 0x0000000807007c24 */ /* 0x001fc4000f8e0206 */
[----:B-1----:R-:W-:Y:S02]  /*00c0*/  IMAD R6, R7, R10, R6 ;  /* 0x0000000a07067224 */ /* 0x002fe400078e0206 */
[--C-:B---3--:R-:W-:Y:S02]  /*00d0*/  IMAD R7, R0, UR8, R9.reuse ;  /* 0x0000000800077c24 */ /* 0x108fe4000f8e0209 */
[----:B----4-:R-:W-:Y:S02]  /*00e0*/  IMAD R6, R11, UR6, R6 ;  /* 0x000000060b067c24 */ /* 0x010fe4000f8e0206 */
[----:B-----5:R-:W-:Y:S02]  /*00f0*/  IMAD R9, R8, R11, R9 ;  /* 0x0000000b08097224 */ /* 0x020fe400078e0209 */
[----:B--2---:R-:W-:-:S04]  /*0100*/  IMAD.WIDE.U32 R4, R7, 0x4, R4 ;  /* 0x0000000407047825 */ /* 0x004fc800078e0004 */
[----:B------:R-:W-:Y:S02]  /*0110*/  IMAD R9, R6, UR9, R9 ;  /* 0x0000000906097c24 */ /* 0x000fe4000f8e0209 */
[----:B------:R-:W2:Y:S01]  /*0120*/  LDG.E R4, desc[UR4][R4.64] ;  /* 0x0000000404047981 */ /* 0x000ea2000c1e1900 */
[----:B------:R-:W0:Y:S01]  /*0130*/  LDC R11, c[0x0][0x360] ;  /* 0x0000d800ff0b7b82 */ /* 0x000e220000000800 */
[----:B------:R-:W-:-:S06]  /*0140*/  IMAD.WIDE.U32 R2, R9, 0x4, R2 ;  /* 0x0000000409027825 */ /* 0x000fcc00078e0002 */
[----:B------:R-:W3:Y:S01]  /*0150*/  LDG.E R2, desc[UR4][R2.64] ;  /* 0x0000000402027981 */ /* 0x000ee2000c1e1900 */
[----:B------:R-:W1:Y:S01]  /*0160*/  LDC.64 R6, c[0x0][0x390] ;  /* 0x0000e400ff067b82 */ /* 0x000e620000000a00 */
[----:B0-----:R-:W-:-:S04]  /*0170*/  IMAD R11, R11, UR6, R8 ;  /* 0x000000060b0b7c24 */ /* 0x001fc8000f8e0208 */
[----:B-1----:R-:W-:Y:S01]  /*0180*/  IMAD.WIDE.U32 R6, R11, 0x4, R6 ;  /* 0x000000040b067825 */ /* 0x002fe200078e0006 */
[----:B--2---:R-:W-:Y:S08]  /*0190*/  F2I.TRUNC.NTZ R0, R4 ;  /* 0x0000000400007305 */ /* 0x004ff0000020f100 */
[----:B---3--:R-:W0:Y:S02]  /*01a0*/  F2I.TRUNC.NTZ R9, R2 ;  /* 0x0000000200097305 */ /* 0x008e24000020f100 */
[----:B0-----:R-:W-:-:S05]  /*01b0*/  IMAD R0, R0, R9, RZ ;  /* 0x0000000900007224 */ /* 0x001fca00078e02ff */
[----:B------:R-:W-:-:S05]  /*01c0*/  I2FP.F32.S32 R9, R0 ;  /* 0x0000000000097245 */ /* 0x000fca0000201400 */
[----:B------:R-:W-:Y:S01]  /*01d0*/  REDG.E.ADD.F32.FTZ.RN.STRONG.GPU desc[UR4][R6.64], R9 ;  /* 0x00000009060079a6 */ /* 0x000fe2000c12f304 */
[----:B------:R-:W-:Y:S05]  /*01e0*/  EXIT ;  /* 0x000000000000794d */ /* 0x000fea0003800000 */
.L_x_0:
[----:B------:R-:W-:-:S00]  /*01f0*/  BRA `(.L_x_0) ;  /* 0xfffffffc00fc7947 */ /* 0x000fc0000383ffff */
[----:B------:R-:W-:-:S00]  /*0200*/  NOP ;  /* 0x0000000000007918 */ /* 0x000fc00000000000 */
[----:B------:R-:W-:-:S00]  /*0210*/  NOP ;  /* 0x0000000000007918 */ /* 0x000fc00000000000 */
[----:B------:R-:W-:-:S00]  /*0220*/  NOP ;  /* 0x0000000000007918 */ /* 0x000fc00000000000 */
[----:B------:R-:W-:-:S00]  /*0230*/  NOP ;  /* 0x0000000000007918 */ /* 0x000fc00000000000 */
[----:B------:R-:W-:-:S00]  /*0240*/  NOP ;  /* 0x0000000000007918 */ /* 0x000fc00000000000 */
[----:B------:R-:W-:-:S00]  /*0250*/  NOP ;  /* 0x0000000000007918 */ /* 0x000fc00000000000 */
[----:B------:R-:W-:-:S00]  /*0260*/  NOP ;  /* 0x0000000000007918 */ /* 0x000fc00000000000 */
[----:B------:R-:W-:-:S00]  /*0270*/  NOP ;  /* 0x0000000000007918 */ /* 0x000fc00000000000 */
.L_x_1:


//--------------------- .nv.shared.reserved.0     --------------------------
	.section	.nv.shared.reserved.0,"aw",@nobits
	.weak		__nv_reservedSMEM_offset_0_alias
	.size		__nv_reservedSMEM_offset_0_alias, 0, 64
	.other		__nv_reservedSMEM_offset_0_alias,@"STO_CUDA_RESERVED_SHARED STV_DEFAULT"
__nv_reservedSMEM_offset_0_alias:
	.zero		0
	.zero		64


//--------------------- .nv.constant0._Z21gpuMatrixConv3DAtomicPfS_S_iiii --------------------------
	.section	.nv.constant0._Z21gpuMatrixConv3DAtomicPfS_S_iiii,"a",@progbits
	.sectionflags	@""
	.align	4
.nv.constant0._Z21gpuMatrixConv3DAtomicPfS_S_iiii:
	.zero		936


//--------------------- SYMBOLS --------------------------

	.type		.nv.reservedSmem.offset0,@object
	.size		.nv.reservedSmem.offset0,0x4
